//
// Generated by NVIDIA NVVM Compiler
//
// Compiler Build ID: CL-36424714
// Cuda compilation tools, release 13.0, V13.0.88
// Based on NVVM 20.0.0
//

.version 9.0
.target sm_100
.address_size 64

.func  (.param .b32 func_retval0) _Z8dev_funcf
(
	.param .b32 _Z8dev_funcf_param_0
)
;
.extern .func  (.param .b32 func_retval0) vprintf
(
	.param .b64 vprintf_param_0,
	.param .b64 vprintf_param_1
)
;
.global .align 8 .u64 dev_func_ptr = _Z8dev_funcf;
.global .align 1 .b8 $str[4] = {37, 102, 10};

.func  (.param .b32 func_retval0) _Z8dev_funcf(
	.param .b32 _Z8dev_funcf_param_0
)
{
	.reg .b32 	%f<3>;

	ld.param.f32 	%f1, [_Z8dev_funcf_param_0];
	mul.f32 	%f2, %f1, %f1;
	st.param.f32 	[func_retval0], %f2;
	ret;

}
	// .globl	_Z8ker_funcPFffE
.visible .entry _Z8ker_funcPFffE(
	.param .u64 .ptr .align 1 _Z8ker_funcPFffE_param_0
)
{
	.local .align 8 .b8 	__local_depot1[8];
	.reg .b64 	%SP;
	.reg .b64 	%SPL;
	.reg .b32 	%r<3>;
	.reg .b32 	%f<3>;
	.reg .b64 	%rd<6>;
	.reg .b64 	%fd<2>;

	mov.u64 	%SPL, __local_depot1;
	cvta.local.u64 	%SP, %SPL;
	ld.param.u64 	%rd1, [_Z8ker_funcPFffE_param_0];
	add.u64 	%rd2, %SP, 0;
	add.u64 	%rd3, %SPL, 0;
	{ // callseq 0, 0
	.param .b32 param0;
	st.param.f32 	[param0], 0f40000000;
	.param .b32 retval0;
	prototype_0 : .callprototype (.param .b32 _) _ (.param .b32 _);
	call (retval0), 
	%rd1, 
	(
	param0
	)
	, prototype_0;
	ld.param.f32 	%f1, [retval0];
	} // callseq 0
	cvt.f64.f32 	%fd1, %f1;
	st.local.f64 	[%rd3], %fd1;
	mov.u64 	%rd4, $str;
	cvta.global.u64 	%rd5, %rd4;
	{ // callseq 1, 0
	.param .b64 param0;
	st.param.b64 	[param0], %rd5;
	.param .b64 param1;
	st.param.b64 	[param1], %rd2;
	.param .b32 retval0;
	call.uni (retval0), 
	vprintf, 
	(
	param0, 
	param1
	);
	ld.param.b32 	%r1, [retval0];
	} // callseq 1
	ret;

}


// ===== COMPILED SASS (sm_100) =====

	.target	sm_100

	.elftype	@"ET_EXEC"


//--------------------- .note.nv.tkinfo           --------------------------
	.section	.note.nv.tkinfo,"",@"SHT_NOTE"
	.sectionflags	@"SHF_NOTE_NV_TKINFO"
	.tkinfo
        /*0018*/ 	.word	0x00000002
        /*0030*/ 	.string	""
        /*0030*/ 	.string	"ptxas"
        /*0030*/ 	.string	"Cuda compilation tools, release 13.0, V13.0.88"
        /*0030*/ 	.string	"Build cuda_13.0.r13.0/compiler.36424714_0"
        /*0030*/ 	.string	"-arch sm_100 -m 64 "



//--------------------- .note.nv.cuinfo           --------------------------
	.section	.note.nv.cuinfo,"",@"SHT_NOTE"
	.sectionflags	@"SHF_NOTE_NV_CUINFO"
        /*0018*/ 	.short	0x0002
        /*001a*/ 	.short	0x0064
        /*001c*/ 	.short	0x0082
	.zero		2


//--------------------- .nv.info                  --------------------------
	.section	.nv.info,"",@"SHT_CUDA_INFO"
	.align	4


	//----- nvinfo : EIATTR_REGCOUNT
	.align		4
        /*0000*/ 	.byte	0x04, 0x2f
        /*0002*/ 	.short	(.L_3 - .L_2)
	.align		4
.L_2:
        /*0004*/ 	.word	index@(_Z8ker_funcPFffE)
        /*0008*/ 	.word	0x00000018


	//----- nvinfo : EIATTR_FRAME_SIZE
	.align		4
.L_3:
        /*000c*/ 	.byte	0x04, 0x11
        /*000e*/ 	.short	(.L_5 - .L_4)
	.align		4
.L_4:
        /*0010*/ 	.word	index@($_Z8ker_funcPFffE$_Z8dev_funcf)
        /*0014*/ 	.word	0x00000008


	//----- nvinfo : EIATTR_FRAME_SIZE
	.align		4
.L_5:
        /*0018*/ 	.byte	0x04, 0x11
        /*001a*/ 	.short	(.L_7 - .L_6)
	.align		4
.L_6:
        /*001c*/ 	.word	index@(_Z8ker_funcPFffE)
        /*0020*/ 	.word	0x00000008


	//----- nvinfo : EIATTR_MIN_STACK_SIZE
	.align		4
.L_7:
        /*0024*/ 	.byte	0x04, 0x12
        /*0026*/ 	.short	(.L_9 - .L_8)
	.align		4
.L_8:
        /*0028*/ 	.word	index@(_Z8ker_funcPFffE)
        /*002c*/ 	.word	0x00000008
.L_9:


//--------------------- .nv.compat                --------------------------
	.section	.nv.compat,"",@"SHT_CUDA_COMPAT_INFO"
	.align	4
        /*0000*/ 	.byte	0x02, 0x09, 0x00, 0x00, 0x02, 0x02, 0x01, 0x00, 0x02, 0x05, 0x05, 0x00, 0x03, 0x07, 0x01, 0x01
        /*0010*/ 	.byte	0x02, 0x03, 0x00, 0x00, 0x02, 0x06, 0x01, 0x00, 0x04, 0x0b, 0x08, 0x00, 0x09, 0x00, 0x00, 0x00
        /*0020*/ 	.byte	0x00, 0x00, 0x00, 0x00


//--------------------- .nv.info._Z8ker_funcPFffE --------------------------
	.section	.nv.info._Z8ker_funcPFffE,"",@"SHT_CUDA_INFO"
	.sectionflags	@""
	.align	4


	//----- nvinfo : EIATTR_CUDA_API_VERSION
	.align		4
        /*0000*/ 	.byte	0x04, 0x37
        /*0002*/ 	.short	(.L_11 - .L_10)
.L_10:
        /*0004*/ 	.word	0x00000082


	//----- nvinfo : EIATTR_KPARAM_INFO
	.align		4
.L_11:
        /*0008*/ 	.byte	0x04, 0x17
        /*000a*/ 	.short	(.L_13 - .L_12)
.L_12:
        /*000c*/ 	.word	0x00000000
        /*0010*/ 	.short	0x0000
        /*0012*/ 	.short	0x0000
        /*0014*/ 	.byte	0x00, 0xf5, 0x21, 0x00


	//----- nvinfo : EIATTR_SPARSE_MMA_MASK
	.align		4
.L_13:
        /*0018*/ 	.byte	0x03, 0x50
        /*001a*/ 	.short	0x0000


	//----- nvinfo : EIATTR_MAXREG_COUNT
	.align		4
        /*001c*/ 	.byte	0x03, 0x1b
        /*001e*/ 	.short	0x00ff


	//----- nvinfo : EIATTR_EXTERNS
	.align		4
        /*0020*/ 	.byte	0x04, 0x0f
        /*0022*/ 	.short	(.L_15 - .L_14)


	//   ....[0]....
	.align		4
.L_14:
        /*0024*/ 	.word	index@(vprintf)


	//----- nvinfo : EIATTR_MERCURY_ISA_VERSION
	.align		4
.L_15:
        /*0028*/ 	.byte	0x03, 0x5f
        /*002a*/ 	.short	0x0101


	//----- nvinfo : EIATTR_VRC_CTA_INIT_COUNT
	.align		4
        /*002c*/ 	.byte	0x02, 0x4a
	.zero		1
	.zero		1


	//----- nvinfo : EIATTR_SYSCALL_OFFSETS
	.align		4
        /*0030*/ 	.byte	0x04, 0x46
        /*0032*/ 	.short	(.L_17 - .L_16)


	//   ....[0]....
.L_16:
        /*0034*/ 	.word	0x00000150


	//----- nvinfo : EIATTR_EXIT_INSTR_OFFSETS
	.align		4
.L_17:
        /*0038*/ 	.byte	0x04, 0x1c
        /*003a*/ 	.short	(.L_19 - .L_18)


	//   ....[0]....
.L_18:
        /*003c*/ 	.word	0x00000160


	//----- nvinfo : EIATTR_CRS_STACK_SIZE
	.align		4
.L_19:
        /*0040*/ 	.byte	0x04, 0x1e
        /*0042*/ 	.short	(.L_21 - .L_20)
.L_20:
        /*0044*/ 	.word	0x00000000


	//----- nvinfo : EIATTR_CBANK_PARAM_SIZE
	.align		4
.L_21:
        /*0048*/ 	.byte	0x03, 0x19
        /*004a*/ 	.short	0x0008


	//----- nvinfo : EIATTR_PARAM_CBANK
	.align		4
        /*004c*/ 	.byte	0x04, 0x0a
        /*004e*/ 	.short	(.L_23 - .L_22)
	.align		4
.L_22:
        /*0050*/ 	.word	index@(.nv.constant0._Z8ker_funcPFffE)
        /*0054*/ 	.short	0x0380
        /*0056*/ 	.short	0x0008


	//----- nvinfo : EIATTR_SW_WAR
	.align		4
.L_23:
        /*0058*/ 	.byte	0x04, 0x36
        /*005a*/ 	.short	(.L_25 - .L_24)
.L_24:
        /*005c*/ 	.word	0x00000008
.L_25:


//--------------------- .nv.callgraph             --------------------------
	.section	.nv.callgraph,"",@"SHT_CUDA_CALLGRAPH"
	.align	4
	.sectionentsize	8
	.align		4
        /*0000*/ 	.word	0x00000000
	.align		4
        /*0004*/ 	.word	0xffffffff
	.align		4
        /*0008*/ 	.word	index@(_Z8ker_funcPFffE)
	.align		4
        /*000c*/ 	.word	index@(vprintf)
	.align		4
        /*0010*/ 	.word	0x00000000
	.align		4
        /*0014*/ 	.word	0xfffffffe
	.align		4
        /*0018*/ 	.word	0x00000000
	.align		4
        /*001c*/ 	.word	0xfffffffd
	.align		4
        /*0020*/ 	.word	0x00000000
	.align		4
        /*0024*/ 	.word	0xfffffffc


//--------------------- .nv.constant4             --------------------------
	.section	.nv.constant4,"a",@progbits
	.align	8
	.align		8
.nv.constant4:
        /*0000*/ 	.dword	vprintf
	.align		8
        /*0008*/ 	.dword	dev_func_ptr
	.align		8
        /*0010*/ 	.dword	$str


//--------------------- .text._Z8ker_funcPFffE    --------------------------
	.section	.text._Z8ker_funcPFffE,"ax",@progbits
	.align	128
        .global         _Z8ker_funcPFffE
        .type           _Z8ker_funcPFffE,@function
        .size           _Z8ker_funcPFffE,(.L_x_2 - _Z8ker_funcPFffE)
        .other          _Z8ker_funcPFffE,@"STO_CUDA_ENTRY STV_DEFAULT"
_Z8ker_funcPFffE:
.text._Z8ker_funcPFffE:
[----:B------:R-:W0:Y:S01]  /*0000*/  LDC R1, c[0x0][0x37c] ;  /* 0x0000df00ff017b82 */ /* 0x000e220000000800 */
[----:B------:R-:W1:Y:S07]  /*0010*/  LDCU UR4, c[0x0][0x2f8] ;  /* 0x00005f00ff0477ac */ /* 0x000e6e0008000800 */
[----:B------:R-:W2:Y:S01]  /*0020*/  LDC.64 R6, c[0x0][0x380] ;  /* 0x0000e000ff067b82 */ /* 0x000ea20000000a00 */
[----:B0-----:R-:W-:Y:S01]  /*0030*/  VIADD R1, R1, 0xfffffff8 ;  /* 0xfffffff801017836 */ /* 0x001fe20000000000 */
[----:B------:R-:W-:Y:S01]  /*0040*/  MOV R20, 0xb0 ;  /* 0x000000b000147802 */ /* 0x000fe20000000f00 */
[----:B------:R-:W0:Y:S01]  /*0050*/  LDCU UR5, c[0x0][0x2fc] ;  /* 0x00005f80ff0577ac */ /* 0x000e220008000800 */
[----:B------:R-:W-:-:S02]  /*0060*/  IMAD.MOV.U32 R4, RZ, RZ, 0x40000000 ;  /* 0x40000000ff047424 */ /* 0x000fc400078e00ff */
[----:B------:R-:W-:Y:S01]  /*0070*/  IMAD.MOV.U32 R21, RZ, RZ, 0x0 ;  /* 0x00000000ff157424 */ /* 0x000fe200078e00ff */
[----:B-1----:R-:W-:-:S04]  /*0080*/  IADD3 R16, P0, PT, R1, UR4, RZ ;  /* 0x0000000401107c10 */ /* 0x002fc8000ff1e0ff */
[----:B0-2---:R-:W-:-:S09]  /*0090*/  IADD3.X R2, PT, PT, RZ, UR5, RZ, P0, !PT ;  /* 0x00000005ff027c10 */ /* 0x005fd200087fe4ff */
[----:B------:R-:W-:Y:S05]  /*00a0*/  CALL.REL.NOINC R6 `(_Z8ker_funcPFffE) ;  /* 0xfffffffc06d47344 */ /* 0x000fea0003c3ffff */
[----:B------:R-:W0:Y:S01]  /*00b0*/  F2F.F64.F32 R8, R4 ;  /* 0x0000000400087310 */ /* 0x000e220000201800 */
[----:B------:R-:W-:Y:S01]  /*00c0*/  MOV R0, 0x0 ;  /* 0x0000000000007802 */ /* 0x000fe20000000f00 */
[----:B------:R-:W1:Y:S01]  /*00d0*/  LDCU.64 UR4, c[0x4][0x10] ;  /* 0x01000200ff0477ac */ /* 0x000e620008000a00 */
[----:B------:R-:W-:Y:S01]  /*00e0*/  MOV R6, R16 ;  /* 0x0000001000067202 */ /* 0x000fe20000000f00 */
[----:B------:R-:W-:Y:S01]  /*00f0*/  IMAD.MOV.U32 R7, RZ, RZ, R2 ;  /* 0x000000ffff077224 */ /* 0x000fe200078e0002 */
[----:B------:R2:W3:Y:S01]  /*0100*/  LDC.64 R10, c[0x4][R0] ;  /* 0x01000000000a7b82 */ /* 0x0004e20000000a00 */
[----:B0-----:R2:W-:Y:S01]  /*0110*/  STL.64 [R1], R8 ;  /* 0x0000000801007387 */ /* 0x0015e20000100a00 */
[----:B-1----:R-:W-:Y:S01]  /*0120*/  MOV R4, UR4 ;  /* 0x0000000400047c02 */ /* 0x002fe20008000f00 */
[----:B------:R-:W-:-:S07]  /*0130*/  IMAD.U32 R5, RZ, RZ, UR5 ;  /* 0x00000005ff057e24 */ /* 0x000fce000f8e00ff */
[----:B------:R-:W-:-:S07]  /*0140*/  LEPC R20, `(.L_x_0) ;  /* 0x000000001014794e */ /* 0x000fce0000000000 */
[----:B--23--:R-:W-:Y:S05]  /*0150*/  CALL.ABS.NOINC R10 ;  /* 0x000000000a007343 */ /* 0x00cfea0003c00000 */
.L_x_0:
[----:B------:R-:W-:Y:S05]  /*0160*/  EXIT ;  /* 0x000000000000794d */ /* 0x000fea0003800000 */
        .type           $_Z8ker_funcPFffE$_Z8dev_funcf,@function
        .size           $_Z8ker_funcPFffE$_Z8dev_funcf,(.L_x_2 - $_Z8ker_funcPFffE$_Z8dev_funcf)
$_Z8ker_funcPFffE$_Z8dev_funcf:
[----:B------:R-:W-:Y:S01]  /*0170*/  FMUL R4, R4, R4 ;  /* 0x0000000404047220 */ /* 0x000fe20000400000 */
[----:B------:R-:W-:Y:S06]  /*0180*/  RET.REL.NODEC R20 `(_Z8ker_funcPFffE) ;  /* 0xfffffffc149c7950 */ /* 0x000fec0003c3ffff */
.L_x_1:
[----:B------:R-:W-:-:S00]  /*0190*/  BRA `(.L_x_1) ;  /* 0xfffffffc00fc7947 */ /* 0x000fc0000383ffff */
[----:B------:R-:W-:-:S00]  /*01a0*/  NOP ;  /* 0x0000000000007918 */ /* 0x000fc00000000000 */
        /* <DEDUP_REMOVED lines=13> */
.L_x_2:


//--------------------- .nv.global.init           --------------------------
	.section	.nv.global.init,"aw",@progbits
	.align	8
.nv.global.init:
	.type		dev_func_ptr,@object
	.size		dev_func_ptr,($str - dev_func_ptr)
dev_func_ptr:
        /*0000*/ 	.byte	0x70, 0x01, 0x00, 0x00, 0x00, 0x00, 0x00, 0x00
	.type		$str,@object
	.size		$str,(.L_1 - $str)
$str:
        /*0008*/ 	.byte	0x25, 0x66, 0x0a, 0x00
.L_1:


//--------------------- .nv.shared.reserved.0     --------------------------
	.section	.nv.shared.reserved.0,"aw",@nobits
	.weak		__nv_reservedSMEM_offset_0_alias
	.size		__nv_reservedSMEM_offset_0_alias, 0, 64
	.other		__nv_reservedSMEM_offset_0_alias,@"STO_CUDA_RESERVED_SHARED STV_DEFAULT"
__nv_reservedSMEM_offset_0_alias:
	.zero		0
	.zero		64


//--------------------- .nv.constant0._Z8ker_funcPFffE --------------------------
	.section	.nv.constant0._Z8ker_funcPFffE,"a",@progbits
	.sectionflags	@""
	.align	4
.nv.constant0._Z8ker_funcPFffE:
	.zero		904


//--------------------- SYMBOLS --------------------------

	.type		.nv.reservedSmem.offset0,@object
	.size		.nv.reservedSmem.offset0,0x4
	.type		vprintf,@function
